//
// Generated by NVIDIA NVVM Compiler
//
// Compiler Build ID: CL-36424714
// Cuda compilation tools, release 13.0, V13.0.88
// Based on NVVM 20.0.0
//

.version 9.0
.target sm_100
.address_size 64

	// .globl	_Z23multicond_gyspox_kernelPfS_i

.visible .entry _Z23multicond_gyspox_kernelPfS_i(
	.param .u64 .ptr .align 1 _Z23multicond_gyspox_kernelPfS_i_param_0,
	.param .u64 .ptr .align 1 _Z23multicond_gyspox_kernelPfS_i_param_1,
	.param .u32 _Z23multicond_gyspox_kernelPfS_i_param_2
)
{
	.reg .pred 	%p<2>;
	.reg .b32 	%r<6>;
	.reg .b32 	%f<3>;
	.reg .b64 	%rd<8>;

	ld.param.u64 	%rd1, [_Z23multicond_gyspox_kernelPfS_i_param_0];
	ld.param.u64 	%rd2, [_Z23multicond_gyspox_kernelPfS_i_param_1];
	ld.param.u32 	%r2, [_Z23multicond_gyspox_kernelPfS_i_param_2];
	mov.u32 	%r3, %ctaid.x;
	mov.u32 	%r4, %ntid.x;
	mov.u32 	%r5, %tid.x;
	mad.lo.s32 	%r1, %r3, %r4, %r5;
	setp.ge.s32 	%p1, %r1, %r2;
	@%p1 bra 	$L__BB0_2;
	cvta.to.global.u64 	%rd3, %rd1;
	cvta.to.global.u64 	%rd4, %rd2;
	mul.wide.s32 	%rd5, %r1, 4;
	add.s64 	%rd6, %rd3, %rd5;
	ld.global.f32 	%f1, [%rd6];
	add.s64 	%rd7, %rd4, %rd5;
	add.f32 	%f2, %f1, %f1;
	st.global.f32 	[%rd7], %f2;
$L__BB0_2:
	ret;

}


// ===== COMPILED SASS (sm_100) =====

	.target	sm_100

	.elftype	@"ET_EXEC"


//--------------------- .note.nv.tkinfo           --------------------------
	.section	.note.nv.tkinfo,"",@"SHT_NOTE"
	.sectionflags	@"SHF_NOTE_NV_TKINFO"
	.tkinfo
        /*0018*/ 	.word	0x00000002
        /*0030*/ 	.string	""
        /*0030*/ 	.string	"ptxas"
        /*0030*/ 	.string	"Cuda compilation tools, release 13.0, V13.0.88"
        /*0030*/ 	.string	"Build cuda_13.0.r13.0/compiler.36424714_0"
        /*0030*/ 	.string	"-arch sm_100 -m 64 "



//--------------------- .note.nv.cuinfo           --------------------------
	.section	.note.nv.cuinfo,"",@"SHT_NOTE"
	.sectionflags	@"SHF_NOTE_NV_CUINFO"
        /*0018*/ 	.short	0x0002
        /*001a*/ 	.short	0x0064
        /*001c*/ 	.short	0x0082
	.zero		2


//--------------------- .nv.info                  --------------------------
	.section	.nv.info,"",@"SHT_CUDA_INFO"
	.align	4


	//----- nvinfo : EIATTR_REGCOUNT
	.align		4
        /*0000*/ 	.byte	0x04, 0x2f
        /*0002*/ 	.short	(.L_1 - .L_0)
	.align		4
.L_0:
        /*0004*/ 	.word	index@(_Z23multicond_gyspox_kernelPfS_i)
        /*0008*/ 	.word	0x0000000a


	//----- nvinfo : EIATTR_FRAME_SIZE
	.align		4
.L_1:
        /*000c*/ 	.byte	0x04, 0x11
        /*000e*/ 	.short	(.L_3 - .L_2)
	.align		4
.L_2:
        /*0010*/ 	.word	index@(_Z23multicond_gyspox_kernelPfS_i)
        /*0014*/ 	.word	0x00000000


	//----- nvinfo : EIATTR_MIN_STACK_SIZE
	.align		4
.L_3:
        /*0018*/ 	.byte	0x04, 0x12
        /*001a*/ 	.short	(.L_5 - .L_4)
	.align		4
.L_4:
        /*001c*/ 	.word	index@(_Z23multicond_gyspox_kernelPfS_i)
        /*0020*/ 	.word	0x00000000
.L_5:


//--------------------- .nv.compat                --------------------------
	.section	.nv.compat,"",@"SHT_CUDA_COMPAT_INFO"
	.align	4
        /*0000*/ 	.byte	0x02, 0x09, 0x00, 0x00, 0x02, 0x02, 0x01, 0x00, 0x02, 0x05, 0x05, 0x00, 0x03, 0x07, 0x01, 0x01
        /*0010*/ 	.byte	0x02, 0x03, 0x00, 0x00, 0x02, 0x06, 0x01, 0x00, 0x04, 0x0b, 0x08, 0x00, 0x09, 0x00, 0x00, 0x00
        /*0020*/ 	.byte	0x00, 0x00, 0x00, 0x00


//--------------------- .nv.info._Z23multicond_gyspox_kernelPfS_i --------------------------
	.section	.nv.info._Z23multicond_gyspox_kernelPfS_i,"",@"SHT_CUDA_INFO"
	.sectionflags	@""
	.align	4


	//----- nvinfo : EIATTR_CUDA_API_VERSION
	.align		4
        /*0000*/ 	.byte	0x04, 0x37
        /*0002*/ 	.short	(.L_7 - .L_6)
.L_6:
        /*0004*/ 	.word	0x00000082


	//----- nvinfo : EIATTR_KPARAM_INFO
	.align		4
.L_7:
        /*0008*/ 	.byte	0x04, 0x17
        /*000a*/ 	.short	(.L_9 - .L_8)
.L_8:
        /*000c*/ 	.word	0x00000000
        /*0010*/ 	.short	0x0002
        /*0012*/ 	.short	0x0010
        /*0014*/ 	.byte	0x00, 0xf0, 0x11, 0x00


	//----- nvinfo : EIATTR_KPARAM_INFO
	.align		4
.L_9:
        /*0018*/ 	.byte	0x04, 0x17
        /*001a*/ 	.short	(.L_11 - .L_10)
.L_10:
        /*001c*/ 	.word	0x00000000
        /*0020*/ 	.short	0x0001
        /*0022*/ 	.short	0x0008
        /*0024*/ 	.byte	0x00, 0xf5, 0x21, 0x00


	//----- nvinfo : EIATTR_KPARAM_INFO
	.align		4
.L_11:
        /*0028*/ 	.byte	0x04, 0x17
        /*002a*/ 	.short	(.L_13 - .L_12)
.L_12:
        /*002c*/ 	.word	0x00000000
        /*0030*/ 	.short	0x0000
        /*0032*/ 	.short	0x0000
        /*0034*/ 	.byte	0x00, 0xf5, 0x21, 0x00


	//----- nvinfo : EIATTR_SPARSE_MMA_MASK
	.align		4
.L_13:
        /*0038*/ 	.byte	0x03, 0x50
        /*003a*/ 	.short	0x0000


	//----- nvinfo : EIATTR_MAXREG_COUNT
	.align		4
        /*003c*/ 	.byte	0x03, 0x1b
        /*003e*/ 	.short	0x00ff


	//----- nvinfo : EIATTR_MERCURY_ISA_VERSION
	.align		4
        /*0040*/ 	.byte	0x03, 0x5f
        /*0042*/ 	.short	0x0101


	//----- nvinfo : EIATTR_VRC_CTA_INIT_COUNT
	.align		4
        /*0044*/ 	.byte	0x02, 0x4a
	.zero		1
	.zero		1


	//----- nvinfo : EIATTR_EXIT_INSTR_OFFSETS
	.align		4
        /*0048*/ 	.byte	0x04, 0x1c
        /*004a*/ 	.short	(.L_15 - .L_14)


	//   ....[0]....
.L_14:
        /*004c*/ 	.word	0x00000070


	//   ....[1]....
        /*0050*/ 	.word	0x00000100


	//----- nvinfo : EIATTR_CBANK_PARAM_SIZE
	.align		4
.L_15:
        /*0054*/ 	.byte	0x03, 0x19
        /*0056*/ 	.short	0x0014


	//----- nvinfo : EIATTR_PARAM_CBANK
	.align		4
        /*0058*/ 	.byte	0x04, 0x0a
        /*005a*/ 	.short	(.L_17 - .L_16)
	.align		4
.L_16:
        /*005c*/ 	.word	index@(.nv.constant0._Z23multicond_gyspox_kernelPfS_i)
        /*0060*/ 	.short	0x0380
        /*0062*/ 	.short	0x0014


	//----- nvinfo : EIATTR_SW_WAR
	.align		4
.L_17:
        /*0064*/ 	.byte	0x04, 0x36
        /*0066*/ 	.short	(.L_19 - .L_18)
.L_18:
        /*0068*/ 	.word	0x00000008
.L_19:


//--------------------- .nv.callgraph             --------------------------
	.section	.nv.callgraph,"",@"SHT_CUDA_CALLGRAPH"
	.align	4
	.sectionentsize	8
	.align		4
        /*0000*/ 	.word	0x00000000
	.align		4
        /*0004*/ 	.word	0xffffffff
	.align		4
        /*0008*/ 	.word	0x00000000
	.align		4
        /*000c*/ 	.word	0xfffffffe
	.align		4
        /*0010*/ 	.word	0x00000000
	.align		4
        /*0014*/ 	.word	0xfffffffd
	.align		4
        /*0018*/ 	.word	0x00000000
	.align		4
        /*001c*/ 	.word	0xfffffffc


//--------------------- .text._Z23multicond_gyspox_kernelPfS_i --------------------------
	.section	.text._Z23multicond_gyspox_kernelPfS_i,"ax",@progbits
	.align	128
        .global         _Z23multicond_gyspox_kernelPfS_i
        .type           _Z23multicond_gyspox_kernelPfS_i,@function
        .size           _Z23multicond_gyspox_kernelPfS_i,(.L_x_1 - _Z23multicond_gyspox_kernelPfS_i)
        .other          _Z23multicond_gyspox_kernelPfS_i,@"STO_CUDA_ENTRY STV_DEFAULT"
_Z23multicond_gyspox_kernelPfS_i:
.text._Z23multicond_gyspox_kernelPfS_i:
[----:B------:R-:W-:Y:S01]  /*0000*/  LDC R1, c[0x0][0x37c] ;  /* 0x0000df00ff017b82 */ /* 0x000fe20000000800 */
[----:B------:R-:W0:Y:S07]  /*0010*/  S2R R0, SR_TID.X ;  /* 0x0000000000007919 */ /* 0x000e2e0000002100 */
[----:B------:R-:W0:Y:S01]  /*0020*/  S2UR UR4, SR_CTAID.X ;  /* 0x00000000000479c3 */ /* 0x000e220000002500 */
[----:B------:R-:W1:Y:S07]  /*0030*/  LDCU UR5, c[0x0][0x390] ;  /* 0x00007200ff0577ac */ /* 0x000e6e0008000800 */
[----:B------:R-:W0:Y:S02]  /*0040*/  LDC R7, c[0x0][0x360] ;  /* 0x0000d800ff077b82 */ /* 0x000e240000000800 */
[----:B0-----:R-:W-:-:S05]  /*0050*/  IMAD R7, R7, UR4, R0 ;  /* 0x0000000407077c24 */ /* 0x001fca000f8e0200 */
[----:B-1----:R-:W-:-:S13]  /*0060*/  ISETP.GE.AND P0, PT, R7, UR5, PT ;  /* 0x0000000507007c0c */ /* 0x002fda000bf06270 */
[----:B------:R-:W-:Y:S05]  /*0070*/  @P0 EXIT ;  /* 0x000000000000094d */ /* 0x000fea0003800000 */
[----:B------:R-:W0:Y:S01]  /*0080*/  LDC.64 R2, c[0x0][0x380] ;  /* 0x0000e000ff027b82 */ /* 0x000e220000000a00 */
[----:B------:R-:W1:Y:S07]  /*0090*/  LDCU.64 UR4, c[0x0][0x358] ;  /* 0x00006b00ff0477ac */ /* 0x000e6e0008000a00 */
[----:B------:R-:W2:Y:S01]  /*00a0*/  LDC.64 R4, c[0x0][0x388] ;  /* 0x0000e200ff047b82 */ /* 0x000ea20000000a00 */
[----:B0-----:R-:W-:-:S06]  /*00b0*/  IMAD.WIDE R2, R7, 0x4, R2 ;  /* 0x0000000407027825 */ /* 0x001fcc00078e0202 */
[----:B-1----:R-:W3:Y:S01]  /*00c0*/  LDG.E R2, desc[UR4][R2.64] ;  /* 0x0000000402027981 */ /* 0x002ee2000c1e1900 */
[----:B--2---:R-:W-:-:S04]  /*00d0*/  IMAD.WIDE R4, R7, 0x4, R4 ;  /* 0x0000000407047825 */ /* 0x004fc800078e0204 */
[----:B---3--:R-:W-:-:S05]  /*00e0*/  FADD R7, R2, R2 ;  /* 0x0000000202077221 */ /* 0x008fca0000000000 */
[----:B------:R-:W-:Y:S01]  /*00f0*/  STG.E desc[UR4][R4.64], R7 ;  /* 0x0000000704007986 */ /* 0x000fe2000c101904 */
[----:B------:R-:W-:Y:S05]  /*0100*/  EXIT ;  /* 0x000000000000794d */ /* 0x000fea0003800000 */
.L_x_0:
[----:B------:R-:W-:-:S00]  /*0110*/  BRA `(.L_x_0) ;  /* 0xfffffffc00fc7947 */ /* 0x000fc0000383ffff */
[----:B------:R-:W-:-:S00]  /*0120*/  NOP ;  /* 0x0000000000007918 */ /* 0x000fc00000000000 */
        /* <DEDUP_REMOVED lines=13> */
.L_x_1:


//--------------------- .nv.shared.reserved.0     --------------------------
	.section	.nv.shared.reserved.0,"aw",@nobits
	.weak		__nv_reservedSMEM_offset_0_alias
	.size		__nv_reservedSMEM_offset_0_alias, 0, 64
	.other		__nv_reservedSMEM_offset_0_alias,@"STO_CUDA_RESERVED_SHARED STV_DEFAULT"
__nv_reservedSMEM_offset_0_alias:
	.zero		0
	.zero		64


//--------------------- .nv.constant0._Z23multicond_gyspox_kernelPfS_i --------------------------
	.section	.nv.constant0._Z23multicond_gyspox_kernelPfS_i,"a",@progbits
	.sectionflags	@""
	.align	4
.nv.constant0._Z23multicond_gyspox_kernelPfS_i:
	.zero		916


//--------------------- SYMBOLS --------------------------

	.type		.nv.reservedSmem.offset0,@object
	.size		.nv.reservedSmem.offset0,0x4
